//
// Generated by NVIDIA NVVM Compiler
//
// Compiler Build ID: CL-36424714
// Cuda compilation tools, release 13.0, V13.0.88
// Based on NVVM 20.0.0
//

.version 9.0
.target sm_100
.address_size 64

	// .globl	_Z9kernelenkPhS_hhhS_

.visible .entry _Z9kernelenkPhS_hhhS_(
	.param .u64 .ptr .align 1 _Z9kernelenkPhS_hhhS__param_0,
	.param .u64 .ptr .align 1 _Z9kernelenkPhS_hhhS__param_1,
	.param .u8 _Z9kernelenkPhS_hhhS__param_2,
	.param .u8 _Z9kernelenkPhS_hhhS__param_3,
	.param .u8 _Z9kernelenkPhS_hhhS__param_4,
	.param .u64 .ptr .align 1 _Z9kernelenkPhS_hhhS__param_5
)
{
	.reg .pred 	%p<11>;
	.reg .b16 	%rs<32>;
	.reg .b32 	%r<39>;
	.reg .b64 	%rd<12>;

	ld.param.u64 	%rd2, [_Z9kernelenkPhS_hhhS__param_0];
	ld.param.u64 	%rd3, [_Z9kernelenkPhS_hhhS__param_1];
	ld.param.u8 	%rs13, [_Z9kernelenkPhS_hhhS__param_2];
	ld.param.u8 	%rs14, [_Z9kernelenkPhS_hhhS__param_3];
	ld.param.u8 	%rs15, [_Z9kernelenkPhS_hhhS__param_4];
	ld.param.u64 	%rd4, [_Z9kernelenkPhS_hhhS__param_5];
	cvta.to.global.u64 	%rd5, %rd4;
	cvta.to.global.u64 	%rd6, %rd2;
	cvta.to.global.u64 	%rd7, %rd3;
	mov.u32 	%r18, %ctaid.x;
	mov.u32 	%r19, %ntid.x;
	mov.u32 	%r20, %tid.x;
	mad.lo.s32 	%r21, %r18, %r19, %r20;
	cvt.s64.s32 	%rd8, %r21;
	add.s64 	%rd9, %rd7, %rd8;
	ld.global.u8 	%rs31, [%rd9];
	add.s64 	%rd10, %rd6, %rd8;
	ld.global.u8 	%rs2, [%rd10];
	shl.b32 	%r22, %r21, 1;
	cvt.s64.s32 	%rd11, %r22;
	add.s64 	%rd1, %rd5, %rd11;
	setp.eq.s16 	%p1, %rs31, 0;
	mov.b16 	%rs29, 1;
	@%p1 bra 	$L__BB0_8;
	cvt.u32.u16 	%r33, %rs13;
	cvt.u32.u16 	%r2, %rs14;
	mov.b32 	%r32, 1;
	mov.u16 	%rs28, %rs31;
$L__BB0_2:
	and.b16  	%rs17, %rs28, 1;
	setp.eq.b16 	%p2, %rs17, 1;
	not.pred 	%p3, %p2;
	@%p3 bra 	$L__BB0_4;
	mul.lo.s32 	%r24, %r32, %r33;
	rem.u32 	%r32, %r24, %r2;
	add.s16 	%rs28, %rs28, -1;
$L__BB0_4:
	and.b16  	%rs18, %rs28, 255;
	setp.lt.u16 	%p4, %rs18, 2;
	@%p4 bra 	$L__BB0_6;
	mul.lo.s32 	%r25, %r33, %r33;
	rem.u32 	%r33, %r25, %r2;
$L__BB0_6:
	setp.gt.u16 	%p5, %rs18, 1;
	shr.u16 	%rs28, %rs18, 1;
	@%p5 bra 	$L__BB0_2;
	cvt.u16.u32 	%rs29, %r32;
$L__BB0_8:
	setp.eq.s16 	%p6, %rs31, 0;
	st.global.u8 	[%rd1], %rs29;
	mov.b32 	%r36, 1;
	@%p6 bra 	$L__BB0_15;
	cvt.u32.u16 	%r37, %rs15;
	cvt.u32.u16 	%r10, %rs14;
	mov.b32 	%r36, 1;
$L__BB0_10:
	and.b16  	%rs20, %rs31, 1;
	setp.eq.b16 	%p7, %rs20, 1;
	not.pred 	%p8, %p7;
	@%p8 bra 	$L__BB0_12;
	mul.lo.s32 	%r28, %r36, %r37;
	rem.u32 	%r36, %r28, %r10;
	add.s16 	%rs31, %rs31, -1;
$L__BB0_12:
	and.b16  	%rs21, %rs31, 255;
	setp.lt.u16 	%p9, %rs21, 2;
	@%p9 bra 	$L__BB0_14;
	mul.lo.s32 	%r29, %r37, %r37;
	rem.u32 	%r37, %r29, %r10;
$L__BB0_14:
	setp.gt.u16 	%p10, %rs21, 1;
	shr.u16 	%rs31, %rs21, 1;
	@%p10 bra 	$L__BB0_10;
$L__BB0_15:
	cvt.u16.u32 	%rs23, %r36;
	and.b16  	%rs24, %rs23, 255;
	mul.lo.s16 	%rs25, %rs24, %rs2;
	rem.u16 	%rs26, %rs25, %rs14;
	st.global.u8 	[%rd1+1], %rs26;
	ret;

}
	// .globl	_Z9kerneldekPhhhS_
.visible .entry _Z9kerneldekPhhhS_(
	.param .u64 .ptr .align 1 _Z9kerneldekPhhhS__param_0,
	.param .u8 _Z9kerneldekPhhhS__param_1,
	.param .u8 _Z9kerneldekPhhhS__param_2,
	.param .u64 .ptr .align 1 _Z9kerneldekPhhhS__param_3
)
{
	.reg .pred 	%p<6>;
	.reg .b16 	%rs<17>;
	.reg .b32 	%r<24>;
	.reg .b64 	%rd<9>;

	ld.param.u64 	%rd3, [_Z9kerneldekPhhhS__param_0];
	ld.param.u8 	%rs6, [_Z9kerneldekPhhhS__param_1];
	ld.param.u8 	%rs16, [_Z9kerneldekPhhhS__param_2];
	ld.param.u64 	%rd4, [_Z9kerneldekPhhhS__param_3];
	cvta.to.global.u64 	%rd5, %rd4;
	cvta.to.global.u64 	%rd6, %rd3;
	mov.u32 	%r11, %ctaid.x;
	mov.u32 	%r12, %ntid.x;
	mov.u32 	%r13, %tid.x;
	mad.lo.s32 	%r14, %r11, %r12, %r13;
	shl.b32 	%r15, %r14, 1;
	cvt.s64.s32 	%rd7, %r15;
	add.s64 	%rd1, %rd6, %rd7;
	ld.global.u8 	%rs1, [%rd1+1];
	cvt.s64.s32 	%rd8, %r14;
	add.s64 	%rd2, %rd5, %rd8;
	setp.eq.s16 	%p1, %rs16, 0;
	mov.b32 	%r21, 1;
	@%p1 bra 	$L__BB1_7;
	ld.global.u8 	%r22, [%rd1];
	cvt.u32.u16 	%r2, %rs6;
	mov.b32 	%r21, 1;
$L__BB1_2:
	and.b16  	%rs8, %rs16, 1;
	setp.eq.b16 	%p2, %rs8, 1;
	not.pred 	%p3, %p2;
	@%p3 bra 	$L__BB1_4;
	mul.lo.s32 	%r17, %r21, %r22;
	rem.u32 	%r21, %r17, %r2;
	add.s16 	%rs16, %rs16, -1;
$L__BB1_4:
	and.b16  	%rs9, %rs16, 255;
	setp.lt.u16 	%p4, %rs9, 2;
	@%p4 bra 	$L__BB1_6;
	mul.lo.s32 	%r18, %r22, %r22;
	rem.u32 	%r22, %r18, %r2;
$L__BB1_6:
	setp.gt.u16 	%p5, %rs9, 1;
	shr.u16 	%rs16, %rs9, 1;
	@%p5 bra 	$L__BB1_2;
$L__BB1_7:
	cvt.u16.u32 	%rs11, %r21;
	and.b16  	%rs12, %rs11, 255;
	mul.lo.s16 	%rs13, %rs12, %rs1;
	rem.u16 	%rs14, %rs13, %rs6;
	st.global.u8 	[%rd2], %rs14;
	ret;

}


// ===== COMPILED SASS (sm_100) =====

	.target	sm_100

	.elftype	@"ET_EXEC"


//--------------------- .note.nv.tkinfo           --------------------------
	.section	.note.nv.tkinfo,"",@"SHT_NOTE"
	.sectionflags	@"SHF_NOTE_NV_TKINFO"
	.tkinfo
        /*0018*/ 	.word	0x00000002
        /*0030*/ 	.string	""
        /*0030*/ 	.string	"ptxas"
        /*0030*/ 	.string	"Cuda compilation tools, release 13.0, V13.0.88"
        /*0030*/ 	.string	"Build cuda_13.0.r13.0/compiler.36424714_0"
        /*0030*/ 	.string	"-arch sm_100 -m 64 "



//--------------------- .note.nv.cuinfo           --------------------------
	.section	.note.nv.cuinfo,"",@"SHT_NOTE"
	.sectionflags	@"SHF_NOTE_NV_CUINFO"
        /*0018*/ 	.short	0x0002
        /*001a*/ 	.short	0x0064
        /*001c*/ 	.short	0x0082
	.zero		2


//--------------------- .nv.info                  --------------------------
	.section	.nv.info,"",@"SHT_CUDA_INFO"
	.align	4


	//----- nvinfo : EIATTR_REGCOUNT
	.align		4
        /*0000*/ 	.byte	0x04, 0x2f
        /*0002*/ 	.short	(.L_1 - .L_0)
	.align		4
.L_0:
        /*0004*/ 	.word	index@(_Z9kernelenkPhS_hhhS_)
        /*0008*/ 	.word	0x0000000e


	//----- nvinfo : EIATTR_FRAME_SIZE
	.align		4
.L_1:
        /*000c*/ 	.byte	0x04, 0x11
        /*000e*/ 	.short	(.L_3 - .L_2)
	.align		4
.L_2:
        /*0010*/ 	.word	index@($__internal_1_$__cuda_sm20_rem_u16)
        /*0014*/ 	.word	0x00000000


	//----- nvinfo : EIATTR_FRAME_SIZE
	.align		4
.L_3:
        /*0018*/ 	.byte	0x04, 0x11
        /*001a*/ 	.short	(.L_5 - .L_4)
	.align		4
.L_4:
        /*001c*/ 	.word	index@(_Z9kernelenkPhS_hhhS_)
        /*0020*/ 	.word	0x00000000


	//----- nvinfo : EIATTR_REGCOUNT
	.align		4
.L_5:
        /*0024*/ 	.byte	0x04, 0x2f
        /*0026*/ 	.short	(.L_7 - .L_6)
	.align		4
.L_6:
        /*0028*/ 	.word	index@(_Z9kerneldekPhhhS_)
        /*002c*/ 	.word	0x0000000e


	//----- nvinfo : EIATTR_FRAME_SIZE
	.align		4
.L_7:
        /*0030*/ 	.byte	0x04, 0x11
        /*0032*/ 	.short	(.L_9 - .L_8)
	.align		4
.L_8:
        /*0034*/ 	.word	index@($__internal_0_$__cuda_sm20_rem_u16)
        /*0038*/ 	.word	0x00000000


	//----- nvinfo : EIATTR_FRAME_SIZE
	.align		4
.L_9:
        /*003c*/ 	.byte	0x04, 0x11
        /*003e*/ 	.short	(.L_11 - .L_10)
	.align		4
.L_10:
        /*0040*/ 	.word	index@(_Z9kerneldekPhhhS_)
        /*0044*/ 	.word	0x00000000


	//----- nvinfo : EIATTR_MIN_STACK_SIZE
	.align		4
.L_11:
        /*0048*/ 	.byte	0x04, 0x12
        /*004a*/ 	.short	(.L_13 - .L_12)
	.align		4
.L_12:
        /*004c*/ 	.word	index@(_Z9kerneldekPhhhS_)
        /*0050*/ 	.word	0x00000000


	//----- nvinfo : EIATTR_MIN_STACK_SIZE
	.align		4
.L_13:
        /*0054*/ 	.byte	0x04, 0x12
        /*0056*/ 	.short	(.L_15 - .L_14)
	.align		4
.L_14:
        /*0058*/ 	.word	index@(_Z9kernelenkPhS_hhhS_)
        /*005c*/ 	.word	0x00000000
.L_15:


//--------------------- .nv.compat                --------------------------
	.section	.nv.compat,"",@"SHT_CUDA_COMPAT_INFO"
	.align	4
        /*0000*/ 	.byte	0x02, 0x09, 0x00, 0x00, 0x02, 0x02, 0x01, 0x00, 0x02, 0x05, 0x05, 0x00, 0x03, 0x07, 0x01, 0x01
        /*0010*/ 	.byte	0x02, 0x03, 0x00, 0x00, 0x02, 0x06, 0x01, 0x00, 0x04, 0x0b, 0x08, 0x00, 0x01, 0x00, 0x00, 0x00
        /*0020*/ 	.byte	0x00, 0x00, 0x00, 0x00


//--------------------- .nv.info._Z9kerneldekPhhhS_ --------------------------
	.section	.nv.info._Z9kerneldekPhhhS_,"",@"SHT_CUDA_INFO"
	.sectionflags	@""
	.align	4


	//----- nvinfo : EIATTR_CUDA_API_VERSION
	.align		4
        /*0000*/ 	.byte	0x04, 0x37
        /*0002*/ 	.short	(.L_17 - .L_16)
.L_16:
        /*0004*/ 	.word	0x00000082


	//----- nvinfo : EIATTR_KPARAM_INFO
	.align		4
.L_17:
        /*0008*/ 	.byte	0x04, 0x17
        /*000a*/ 	.short	(.L_19 - .L_18)
.L_18:
        /*000c*/ 	.word	0x00000000
        /*0010*/ 	.short	0x0003
        /*0012*/ 	.short	0x0010
        /*0014*/ 	.byte	0x00, 0xf5, 0x21, 0x00


	//----- nvinfo : EIATTR_KPARAM_INFO
	.align		4
.L_19:
        /*0018*/ 	.byte	0x04, 0x17
        /*001a*/ 	.short	(.L_21 - .L_20)
.L_20:
        /*001c*/ 	.word	0x00000000
        /*0020*/ 	.short	0x0002
        /*0022*/ 	.short	0x0009
        /*0024*/ 	.byte	0x00, 0xf0, 0x05, 0x00


	//----- nvinfo : EIATTR_KPARAM_INFO
	.align		4
.L_21:
        /*0028*/ 	.byte	0x04, 0x17
        /*002a*/ 	.short	(.L_23 - .L_22)
.L_22:
        /*002c*/ 	.word	0x00000000
        /*0030*/ 	.short	0x0001
        /*0032*/ 	.short	0x0008
        /*0034*/ 	.byte	0x00, 0xf0, 0x05, 0x00


	//----- nvinfo : EIATTR_KPARAM_INFO
	.align		4
.L_23:
        /*0038*/ 	.byte	0x04, 0x17
        /*003a*/ 	.short	(.L_25 - .L_24)
.L_24:
        /*003c*/ 	.word	0x00000000
        /*0040*/ 	.short	0x0000
        /*0042*/ 	.short	0x0000
        /*0044*/ 	.byte	0x00, 0xf5, 0x21, 0x00


	//----- nvinfo : EIATTR_SPARSE_MMA_MASK
	.align		4
.L_25:
        /*0048*/ 	.byte	0x03, 0x50
        /*004a*/ 	.short	0x0000


	//----- nvinfo : EIATTR_MAXREG_COUNT
	.align		4
        /*004c*/ 	.byte	0x03, 0x1b
        /*004e*/ 	.short	0x00ff


	//----- nvinfo : EIATTR_MERCURY_ISA_VERSION
	.align		4
        /*0050*/ 	.byte	0x03, 0x5f
        /*0052*/ 	.short	0x0101


	//----- nvinfo : EIATTR_VRC_CTA_INIT_COUNT
	.align		4
        /*0054*/ 	.byte	0x02, 0x4a
	.zero		1
	.zero		1


	//----- nvinfo : EIATTR_EXIT_INSTR_OFFSETS
	.align		4
        /*0058*/ 	.byte	0x04, 0x1c
        /*005a*/ 	.short	(.L_27 - .L_26)


	//   ....[0]....
.L_26:
        /*005c*/ 	.word	0x00000490


	//----- nvinfo : EIATTR_CRS_STACK_SIZE
	.align		4
.L_27:
        /*0060*/ 	.byte	0x04, 0x1e
        /*0062*/ 	.short	(.L_29 - .L_28)
.L_28:
        /*0064*/ 	.word	0x00000000


	//----- nvinfo : EIATTR_CBANK_PARAM_SIZE
	.align		4
.L_29:
        /*0068*/ 	.byte	0x03, 0x19
        /*006a*/ 	.short	0x0018


	//----- nvinfo : EIATTR_PARAM_CBANK
	.align		4
        /*006c*/ 	.byte	0x04, 0x0a
        /*006e*/ 	.short	(.L_31 - .L_30)
	.align		4
.L_30:
        /*0070*/ 	.word	index@(.nv.constant0._Z9kerneldekPhhhS_)
        /*0074*/ 	.short	0x0380
        /*0076*/ 	.short	0x0018


	//----- nvinfo : EIATTR_SW_WAR
	.align		4
.L_31:
        /*0078*/ 	.byte	0x04, 0x36
        /*007a*/ 	.short	(.L_33 - .L_32)
.L_32:
        /*007c*/ 	.word	0x00000008
.L_33:


//--------------------- .nv.info._Z9kernelenkPhS_hhhS_ --------------------------
	.section	.nv.info._Z9kernelenkPhS_hhhS_,"",@"SHT_CUDA_INFO"
	.sectionflags	@""
	.align	4


	//----- nvinfo : EIATTR_CUDA_API_VERSION
	.align		4
        /*0000*/ 	.byte	0x04, 0x37
        /*0002*/ 	.short	(.L_35 - .L_34)
.L_34:
        /*0004*/ 	.word	0x00000082


	//----- nvinfo : EIATTR_KPARAM_INFO
	.align		4
.L_35:
        /*0008*/ 	.byte	0x04, 0x17
        /*000a*/ 	.short	(.L_37 - .L_36)
.L_36:
        /*000c*/ 	.word	0x00000000
        /*0010*/ 	.short	0x0005
        /*0012*/ 	.short	0x0018
        /*0014*/ 	.byte	0x00, 0xf5, 0x21, 0x00


	//----- nvinfo : EIATTR_KPARAM_INFO
	.align		4
.L_37:
        /*0018*/ 	.byte	0x04, 0x17
        /*001a*/ 	.short	(.L_39 - .L_38)
.L_38:
        /*001c*/ 	.word	0x00000000
        /*0020*/ 	.short	0x0004
        /*0022*/ 	.short	0x0012
        /*0024*/ 	.byte	0x00, 0xf0, 0x05, 0x00


	//----- nvinfo : EIATTR_KPARAM_INFO
	.align		4
.L_39:
        /*0028*/ 	.byte	0x04, 0x17
        /*002a*/ 	.short	(.L_41 - .L_40)
.L_40:
        /*002c*/ 	.word	0x00000000
        /*0030*/ 	.short	0x0003
        /*0032*/ 	.short	0x0011
        /*0034*/ 	.byte	0x00, 0xf0, 0x05, 0x00


	//----- nvinfo : EIATTR_KPARAM_INFO
	.align		4
.L_41:
        /*0038*/ 	.byte	0x04, 0x17
        /*003a*/ 	.short	(.L_43 - .L_42)
.L_42:
        /*003c*/ 	.word	0x00000000
        /*0040*/ 	.short	0x0002
        /*0042*/ 	.short	0x0010
        /*0044*/ 	.byte	0x00, 0xf0, 0x05, 0x00


	//----- nvinfo : EIATTR_KPARAM_INFO
	.align		4
.L_43:
        /*0048*/ 	.byte	0x04, 0x17
        /*004a*/ 	.short	(.L_45 - .L_44)
.L_44:
        /*004c*/ 	.word	0x00000000
        /*0050*/ 	.short	0x0001
        /*0052*/ 	.short	0x0008
        /*0054*/ 	.byte	0x00, 0xf5, 0x21, 0x00


	//----- nvinfo : EIATTR_KPARAM_INFO
	.align		4
.L_45:
        /*0058*/ 	.byte	0x04, 0x17
        /*005a*/ 	.short	(.L_47 - .L_46)
.L_46:
        /*005c*/ 	.word	0x00000000
        /*0060*/ 	.short	0x0000
        /*0062*/ 	.short	0x0000
        /*0064*/ 	.byte	0x00, 0xf5, 0x21, 0x00


	//----- nvinfo : EIATTR_SPARSE_MMA_MASK
	.align		4
.L_47:
        /*0068*/ 	.byte	0x03, 0x50
        /*006a*/ 	.short	0x0000


	//----- nvinfo : EIATTR_MAXREG_COUNT
	.align		4
        /*006c*/ 	.byte	0x03, 0x1b
        /*006e*/ 	.short	0x00ff


	//----- nvinfo : EIATTR_MERCURY_ISA_VERSION
	.align		4
        /*0070*/ 	.byte	0x03, 0x5f
        /*0072*/ 	.short	0x0101


	//----- nvinfo : EIATTR_VRC_CTA_INIT_COUNT
	.align		4
        /*0074*/ 	.byte	0x02, 0x4a
	.zero		1
	.zero		1


	//----- nvinfo : EIATTR_EXIT_INSTR_OFFSETS
	.align		4
        /*0078*/ 	.byte	0x04, 0x1c
        /*007a*/ 	.short	(.L_49 - .L_48)


	//   ....[0]....
.L_48:
        /*007c*/ 	.word	0x00000930


	//----- nvinfo : EIATTR_CRS_STACK_SIZE
	.align		4
.L_49:
        /*0080*/ 	.byte	0x04, 0x1e
        /*0082*/ 	.short	(.L_51 - .L_50)
.L_50:
        /*0084*/ 	.word	0x00000000


	//----- nvinfo : EIATTR_CBANK_PARAM_SIZE
	.align		4
.L_51:
        /*0088*/ 	.byte	0x03, 0x19
        /*008a*/ 	.short	0x0020


	//----- nvinfo : EIATTR_PARAM_CBANK
	.align		4
        /*008c*/ 	.byte	0x04, 0x0a
        /*008e*/ 	.short	(.L_53 - .L_52)
	.align		4
.L_52:
        /*0090*/ 	.word	index@(.nv.constant0._Z9kernelenkPhS_hhhS_)
        /*0094*/ 	.short	0x0380
        /*0096*/ 	.short	0x0020


	//----- nvinfo : EIATTR_SW_WAR
	.align		4
.L_53:
        /*0098*/ 	.byte	0x04, 0x36
        /*009a*/ 	.short	(.L_55 - .L_54)
.L_54:
        /*009c*/ 	.word	0x00000008
.L_55:


//--------------------- .nv.callgraph             --------------------------
	.section	.nv.callgraph,"",@"SHT_CUDA_CALLGRAPH"
	.align	4
	.sectionentsize	8
	.align		4
        /*0000*/ 	.word	0x00000000
	.align		4
        /*0004*/ 	.word	0xffffffff
	.align		4
        /*0008*/ 	.word	0x00000000
	.align		4
        /*000c*/ 	.word	0xfffffffe
	.align		4
        /*0010*/ 	.word	0x00000000
	.align		4
        /*0014*/ 	.word	0xfffffffd
	.align		4
        /*0018*/ 	.word	0x00000000
	.align		4
        /*001c*/ 	.word	0xfffffffc


//--------------------- .text._Z9kerneldekPhhhS_  --------------------------
	.section	.text._Z9kerneldekPhhhS_,"ax",@progbits
	.align	128
        .global         _Z9kerneldekPhhhS_
        .type           _Z9kerneldekPhhhS_,@function
        .size           _Z9kerneldekPhhhS_,(.L_x_21 - _Z9kerneldekPhhhS_)
        .other          _Z9kerneldekPhhhS_,@"STO_CUDA_ENTRY STV_DEFAULT"
_Z9kerneldekPhhhS_:
.text._Z9kerneldekPhhhS_:
[----:B------:R-:W-:Y:S01]  /*0000*/  LDC R1, c[0x0][0x37c] ;  /* 0x0000df00ff017b82 */ /* 0x000fe20000000800 */
[----:B------:R-:W0:Y:S07]  /*0010*/  S2R R0, SR_TID.X ;  /* 0x0000000000007919 */ /* 0x000e2e0000002100 */
[----:B------:R-:W0:Y:S01]  /*0020*/  S2UR UR4, SR_CTAID.X ;  /* 0x00000000000479c3 */ /* 0x000e220000002500 */
[----:B------:R-:W1:Y:S01]  /*0030*/  LDCU.64 UR6, c[0x0][0x380] ;  /* 0x00007000ff0677ac */ /* 0x000e620008000a00 */
[----:B------:R-:W2:Y:S06]  /*0040*/  LDCU.64 UR8, c[0x0][0x390] ;  /* 0x00007200ff0877ac */ /* 0x000eac0008000a00 */
[----:B------:R-:W0:Y:S02]  /*0050*/  LDC R3, c[0x0][0x360] ;  /* 0x0000d800ff037b82 */ /* 0x000e240000000800 */
[----:B0-----:R-:W-:Y:S01]  /*0060*/  IMAD R3, R3, UR4, R0 ;  /* 0x0000000403037c24 */ /* 0x001fe2000f8e0200 */
[----:B------:R-:W0:Y:S03]  /*0070*/  LDCU.64 UR4, c[0x0][0x358] ;  /* 0x00006b00ff0477ac */ /* 0x000e260008000a00 */
[----:B------:R-:W-:-:S05]  /*0080*/  IMAD.SHL.U32 R0, R3, 0x2, RZ ;  /* 0x0000000203007824 */ /* 0x000fca00078e00ff */
[C---:B-1----:R-:W-:Y:S01]  /*0090*/  IADD3 R6, P0, PT, R0.reuse, UR6, RZ ;  /* 0x0000000600067c10 */ /* 0x042fe2000ff1e0ff */
[----:B------:R-:W-:Y:S01]  /*00a0*/  IMAD.MOV.U32 R4, RZ, RZ, 0x1 ;  /* 0x00000001ff047424 */ /* 0x000fe200078e00ff */
[----:B------:R-:W1:Y:S02]  /*00b0*/  LDCU.U8 UR6, c[0x0][0x388] ;  /* 0x00007100ff0677ac */ /* 0x000e640008000000 */
[----:B------:R-:W-:-:S05]  /*00c0*/  LEA.HI.X.SX32 R7, R0, UR7, 0x1, P0 ;  /* 0x0000000700077c11 */ /* 0x000fca00080f0eff */
[----:B0-----:R0:W5:Y:S01]  /*00d0*/  LDG.E.U8 R0, desc[UR4][R6.64+0x1] ;  /* 0x0000010406007981 */ /* 0x001162000c1e1100 */
[----:B------:R-:W3:Y:S01]  /*00e0*/  LDCU.U8 UR7, c[0x0][0x389] ;  /* 0x00007120ff0777ac */ /* 0x000ee20008000000 */
[----:B--2---:R-:W-:-:S04]  /*00f0*/  IADD3 R2, P0, PT, R3, UR8, RZ ;  /* 0x0000000803027c10 */ /* 0x004fc8000ff1e0ff */
[----:B------:R-:W-:Y:S01]  /*0100*/  LEA.HI.X.SX32 R3, R3, UR9, 0x1, P0 ;  /* 0x0000000903037c11 */ /* 0x000fe200080f0eff */
[----:B---3--:R-:W-:-:S09]  /*0110*/  UISETP.NE.AND UP0, UPT, UR7, URZ, UPT ;  /* 0x000000ff0700728c */ /* 0x008fd2000bf05270 */
[----:B01----:R-:W-:Y:S05]  /*0120*/  BRA.U !UP0, `(.L_x_0) ;  /* 0x0000000108c47547 */ /* 0x003fea000b800000 */
[----:B------:R0:W5:Y:S01]  /*0130*/  LDG.E.U8 R5, desc[UR4][R6.64] ;  /* 0x0000000406057981 */ /* 0x000162000c1e1100 */
[----:B------:R-:W-:Y:S01]  /*0140*/  MOV R8, UR7 ;  /* 0x0000000700087c02 */ /* 0x000fe20008000f00 */
[----:B------:R-:W-:-:S07]  /*0150*/  IMAD.MOV.U32 R4, RZ, RZ, 0x1 ;  /* 0x00000001ff047424 */ /* 0x000fce00078e00ff */
.L_x_3:
[----:B0-----:R-:W-:-:S04]  /*0160*/  LOP3.LUT R6, R8, 0x1, RZ, 0xc0, !PT ;  /* 0x0000000108067812 */ /* 0x001fc800078ec0ff */
[----:B------:R-:W-:-:S13]  /*0170*/  ISETP.NE.U32.AND P0, PT, R6, 0x1, PT ;  /* 0x000000010600780c */ /* 0x000fda0003f05070 */
[----:B------:R-:W-:Y:S05]  /*0180*/  @P0 BRA `(.L_x_1) ;  /* 0x00000000004c0947 */ /* 0x000fea0003800000 */
[----:B------:R-:W0:Y:S01]  /*0190*/  I2F.U32.RP R9, UR6 ;  /* 0x0000000600097d06 */ /* 0x000e220008209000 */
[----:B------:R-:W-:Y:S01]  /*01a0*/  IADD3 R11, PT, PT, RZ, -UR6, RZ ;  /* 0x80000006ff0b7c10 */ /* 0x000fe2000fffe0ff */
[----:B-----5:R-:W-:Y:S01]  /*01b0*/  IMAD R4, R4, R5, RZ ;  /* 0x0000000504047224 */ /* 0x020fe200078e02ff */
[----:B------:R-:W-:Y:S01]  /*01c0*/  ISETP.NE.U32.AND P1, PT, RZ, UR6, PT ;  /* 0x00000006ff007c0c */ /* 0x000fe2000bf25070 */
[----:B------:R-:W-:-:S04]  /*01d0*/  VIADD R8, R8, 0xffffffff ;  /* 0xffffffff08087836 */ /* 0x000fc80000000000 */
[----:B0-----:R-:W0:Y:S02]  /*01e0*/  MUFU.RCP R9, R9 ;  /* 0x0000000900097308 */ /* 0x001e240000001000 */
[----:B0-----:R-:W-:-:S06]  /*01f0*/  VIADD R6, R9, 0xffffffe ;  /* 0x0ffffffe09067836 */ /* 0x001fcc0000000000 */
[----:B------:R0:W1:Y:S02]  /*0200*/  F2I.FTZ.U32.TRUNC.NTZ R7, R6 ;  /* 0x0000000600077305 */ /* 0x000064000021f000 */
[----:B0-----:R-:W-:Y:S02]  /*0210*/  IMAD.MOV.U32 R6, RZ, RZ, RZ ;  /* 0x000000ffff067224 */ /* 0x001fe400078e00ff */
[----:B-1----:R-:W-:-:S04]  /*0220*/  IMAD R11, R11, R7, RZ ;  /* 0x000000070b0b7224 */ /* 0x002fc800078e02ff */
[----:B------:R-:W-:-:S06]  /*0230*/  IMAD.HI.U32 R7, R7, R11, R6 ;  /* 0x0000000b07077227 */ /* 0x000fcc00078e0006 */
[----:B------:R-:W-:-:S04]  /*0240*/  IMAD.HI.U32 R7, R7, R4, RZ ;  /* 0x0000000407077227 */ /* 0x000fc800078e00ff */
[----:B------:R-:W-:-:S04]  /*0250*/  IMAD.MOV R7, RZ, RZ, -R7 ;  /* 0x000000ffff077224 */ /* 0x000fc800078e0a07 */
[----:B------:R-:W-:-:S05]  /*0260*/  IMAD R4, R7, UR6, R4 ;  /* 0x0000000607047c24 */ /* 0x000fca000f8e0204 */
[----:B------:R-:W-:-:S13]  /*0270*/  ISETP.GE.U32.AND P0, PT, R4, UR6, PT ;  /* 0x0000000604007c0c */ /* 0x000fda000bf06070 */
[----:B------:R-:W-:-:S04]  /*0280*/  @P0 IADD3 R4, PT, PT, R4, -UR6, RZ ;  /* 0x8000000604040c10 */ /* 0x000fc8000fffe0ff */
[----:B------:R-:W-:-:S13]  /*0290*/  ISETP.GE.U32.AND P0, PT, R4, UR6, PT ;  /* 0x0000000604007c0c */ /* 0x000fda000bf06070 */
[----:B------:R-:W-:Y:S01]  /*02a0*/  @P0 VIADD R4, R4, -UR6 ;  /* 0x8000000604040c36 */ /* 0x000fe20008000000 */
[----:B------:R-:W-:-:S07]  /*02b0*/  @!P1 LOP3.LUT R4, RZ, UR6, RZ, 0x33, !PT ;  /* 0x00000006ff049c12 */ /* 0x000fce000f8e33ff */
.L_x_1:
[----:B------:R-:W-:-:S04]  /*02c0*/  LOP3.LUT R8, R8, 0xff, RZ, 0xc0, !PT ;  /* 0x000000ff08087812 */ /* 0x000fc800078ec0ff */
[----:B------:R-:W-:-:S13]  /*02d0*/  ISETP.GE.U32.AND P0, PT, R8, 0x2, PT ;  /* 0x000000020800780c */ /* 0x000fda0003f06070 */
[----:B------:R-:W-:Y:S05]  /*02e0*/  @!P0 BRA `(.L_x_2) ;  /* 0x0000000000488947 */ /* 0x000fea0003800000 */
[----:B------:R-:W0:Y:S01]  /*02f0*/  I2F.U32.RP R9, UR6 ;  /* 0x0000000600097d06 */ /* 0x000e220008209000 */
[----:B------:R-:W-:Y:S01]  /*0300*/  IMAD R11, RZ, RZ, -UR6 ;  /* 0x80000006ff0b7e24 */ /* 0x000fe2000f8e02ff */
[----:B------:R-:W-:Y:S01]  /*0310*/  ISETP.NE.U32.AND P1, PT, RZ, UR6, PT ;  /* 0x00000006ff007c0c */ /* 0x000fe2000bf25070 */
[----:B------:R-:W-:Y:S02]  /*0320*/  IMAD.MOV.U32 R6, RZ, RZ, RZ ;  /* 0x000000ffff067224 */ /* 0x000fe400078e00ff */
[----:B-----5:R-:W-:-:S03]  /*0330*/  IMAD R5, R5, R5, RZ ;  /* 0x0000000505057224 */ /* 0x020fc600078e02ff */
[----:B0-----:R-:W0:Y:S02]  /*0340*/  MUFU.RCP R9, R9 ;  /* 0x0000000900097308 */ /* 0x001e240000001000 */
[----:B0-----:R-:W-:-:S06]  /*0350*/  IADD3 R7, PT, PT, R9, 0xffffffe, RZ ;  /* 0x0ffffffe09077810 */ /* 0x001fcc0007ffe0ff */
[----:B------:R-:W0:Y:S02]  /*0360*/  F2I.FTZ.U32.TRUNC.NTZ R7, R7 ;  /* 0x0000000700077305 */ /* 0x000e24000021f000 */
[----:B0-----:R-:W-:-:S04]  /*0370*/  IMAD R11, R11, R7, RZ ;  /* 0x000000070b0b7224 */ /* 0x001fc800078e02ff */
[----:B------:R-:W-:-:S06]  /*0380*/  IMAD.HI.U32 R6, R7, R11, R6 ;  /* 0x0000000b07067227 */ /* 0x000fcc00078e0006 */
[----:B------:R-:W-:-:S05]  /*0390*/  IMAD.HI.U32 R6, R6, R5, RZ ;  /* 0x0000000506067227 */ /* 0x000fca00078e00ff */
[----:B------:R-:W-:-:S05]  /*03a0*/  IADD3 R6, PT, PT, -R6, RZ, RZ ;  /* 0x000000ff06067210 */ /* 0x000fca0007ffe1ff */
[----:B------:R-:W-:-:S05]  /*03b0*/  IMAD R5, R6, UR6, R5 ;  /* 0x0000000606057c24 */ /* 0x000fca000f8e0205 */
[----:B------:R-:W-:-:S13]  /*03c0*/  ISETP.GE.U32.AND P0, PT, R5, UR6, PT ;  /* 0x0000000605007c0c */ /* 0x000fda000bf06070 */
[----:B------:R-:W-:-:S05]  /*03d0*/  @P0 VIADD R5, R5, -UR6 ;  /* 0x8000000605050c36 */ /* 0x000fca0008000000 */
[----:B------:R-:W-:-:S13]  /*03e0*/  ISETP.GE.U32.AND P0, PT, R5, UR6, PT ;  /* 0x0000000605007c0c */ /* 0x000fda000bf06070 */
[----:B------:R-:W-:Y:S01]  /*03f0*/  @P0 VIADD R5, R5, -UR6 ;  /* 0x8000000605050c36 */ /* 0x000fe20008000000 */
[----:B------:R-:W-:-:S07]  /*0400*/  @!P1 LOP3.LUT R5, RZ, UR6, RZ, 0x33, !PT ;  /* 0x00000006ff059c12 */ /* 0x000fce000f8e33ff */
.L_x_2:
[----:B------:R-:W-:Y:S02]  /*0410*/  ISETP.GT.U32.AND P0, PT, R8, 0x1, PT ;  /* 0x000000010800780c */ /* 0x000fe40003f04070 */
[----:B------:R-:W-:-:S11]  /*0420*/  SHF.R.U32.HI R8, RZ, 0x1, R8 ;  /* 0x00000001ff087819 */ /* 0x000fd60000011608 */
[----:B------:R-:W-:Y:S05]  /*0430*/  @P0 BRA `(.L_x_3) ;  /* 0xfffffffc00480947 */ /* 0x000fea000383ffff */
.L_x_0:
[----:B-----5:R-:W-:-:S05]  /*0440*/  LOP3.LUT R5, R4, 0xff, RZ, 0xc0, !PT ;  /* 0x000000ff04057812 */ /* 0x020fca00078ec0ff */
[----:B------:R-:W-:Y:S01]  /*0450*/  IMAD R8, R0, R5, RZ ;  /* 0x0000000500087224 */ /* 0x000fe200078e02ff */
[----:B------:R-:W-:-:S07]  /*0460*/  MOV R6, 0x480 ;  /* 0x0000048000067802 */ /* 0x000fce0000000f00 */
[----:B------:R-:W-:Y:S05]  /*0470*/  CALL.REL.NOINC `($__internal_0_$__cuda_sm20_rem_u16) ;  /* 0x0000000000087944 */ /* 0x000fea0003c00000 */
[----:B------:R-:W-:Y:S01]  /*0480*/  STG.E.U8 desc[UR4][R2.64], R7 ;  /* 0x0000000702007986 */ /* 0x000fe2000c101104 */
[----:B------:R-:W-:Y:S05]  /*0490*/  EXIT ;  /* 0x000000000000794d */ /* 0x000fea0003800000 */
        .weak           $__internal_0_$__cuda_sm20_rem_u16
        .type           $__internal_0_$__cuda_sm20_rem_u16,@function
        .size           $__internal_0_$__cuda_sm20_rem_u16,(.L_x_21 - $__internal_0_$__cuda_sm20_rem_u16)
$__internal_0_$__cuda_sm20_rem_u16:
[----:B------:R-:W0:Y:S01]  /*04a0*/  I2F.U16 R0, UR6 ;  /* 0x0000000600007d06 */ /* 0x000e220008101000 */
[----:B------:R-:W-:Y:S01]  /*04b0*/  HFMA2 R4, -RZ, RZ, 15, 0 ;  /* 0x4b800000ff047431 */ /* 0x000fe200000001ff */
[C---:B0-----:R-:W-:Y:S02]  /*04c0*/  FSETP.GEU.AND P1, PT, |R0|.reuse, 1.175494350822287508e-38, PT ;  /* 0x008000000000780b */ /* 0x041fe40003f2e200 */
[----:B------:R-:W-:Y:S02]  /*04d0*/  FSETP.GT.AND P0, PT, |R0|, 8.50705917302346158658e+37, PT ;  /* 0x7e8000000000780b */ /* 0x000fe40003f04200 */
[----:B------:R-:W-:-:S04]  /*04e0*/  FSEL R4, R4, 1, !P1 ;  /* 0x3f80000004047808 */ /* 0x000fc80004800000 */
[----:B------:R-:W-:Y:S02]  /*04f0*/  FSEL R5, R4, 0.25, !P0 ;  /* 0x3e80000004057808 */ /* 0x000fe40004000000 */
[----:B------:R-:W-:-:S03]  /*0500*/  ISETP.NE.U32.AND P0, PT, RZ, UR6, PT ;  /* 0x00000006ff007c0c */ /* 0x000fc6000bf05070 */
[----:B------:R-:W-:Y:S02]  /*0510*/  FMUL R4, R0, R5 ;  /* 0x0000000500047220 */ /* 0x000fe40000400000 */
[----:B------:R-:W-:Y:S08]  /*0520*/  I2F.U16.RZ R0, R8 ;  /* 0x0000000800007306 */ /* 0x000ff0000010d000 */
[----:B------:R-:W0:Y:S02]  /*0530*/  MUFU.RCP R4, R4 ;  /* 0x0000000400047308 */ /* 0x000e240000001000 */
[----:B0-----:R-:W-:Y:S01]  /*0540*/  FMUL R5, R5, R4 ;  /* 0x0000000405057220 */ /* 0x001fe20000400000 */
[----:B------:R-:W-:-:S03]  /*0550*/  IMAD.MOV.U32 R4, RZ, RZ, R6 ;  /* 0x000000ffff047224 */ /* 0x000fc600078e0006 */
[----:B------:R-:W-:-:S04]  /*0560*/  VIADD R5, R5, 0x2 ;  /* 0x0000000205057836 */ /* 0x000fc80000000000 */
[----:B------:R-:W-:-:S06]  /*0570*/  FMUL.RZ R0, R0, R5 ;  /* 0x0000000500007220 */ /* 0x000fcc000040c000 */
[----:B------:R-:W0:Y:S02]  /*0580*/  F2I.U32.TRUNC.NTZ R0, R0 ;  /* 0x0000000000007305 */ /* 0x000e24000020f000 */
[----:B0-----:R-:W-:-:S05]  /*0590*/  LOP3.LUT R5, R0, 0xffff, RZ, 0xc0, !PT ;  /* 0x0000ffff00057812 */ /* 0x001fca00078ec0ff */
[----:B------:R-:W-:-:S04]  /*05a0*/  IMAD.MOV R5, RZ, RZ, -R5 ;  /* 0x000000ffff057224 */ /* 0x000fc800078e0a05 */
[----:B------:R-:W-:Y:S02]  /*05b0*/  IMAD R7, R5, UR6, R8 ;  /* 0x0000000605077c24 */ /* 0x000fe4000f8e0208 */
[----:B------:R-:W-:Y:S01]  /*05c0*/  HFMA2 R5, -RZ, RZ, 0, 0 ;  /* 0x00000000ff057431 */ /* 0x000fe200000001ff */
[----:B------:R-:W-:-:S03]  /*05d0*/  @!P0 MOV R7, 0xffffffff ;  /* 0xffffffff00078802 */ /* 0x000fc60000000f00 */
[----:B------:R-:W-:Y:S05]  /*05e0*/  RET.REL.NODEC R4 `(_Z9kerneldekPhhhS_) ;  /* 0xfffffff804847950 */ /* 0x000fea0003c3ffff */
.L_x_4:
[----:B------:R-:W-:-:S00]  /*05f0*/  BRA `(.L_x_4) ;  /* 0xfffffffc00fc7947 */ /* 0x000fc0000383ffff */
[----:B------:R-:W-:-:S00]  /*0600*/  NOP ;  /* 0x0000000000007918 */ /* 0x000fc00000000000 */
[----:B------:R-:W-:-:S00]  /*0610*/  NOP ;  /* 0x0000000000007918 */ /* 0x000fc00000000000 */
[----:B------:R-:W-:-:S00]  /*0620*/  NOP ;  /* 0x0000000000007918 */ /* 0x000fc00000000000 */
[----:B------:R-:W-:-:S00]  /*0630*/  NOP ;  /* 0x0000000000007918 */ /* 0x000fc00000000000 */
[----:B------:R-:W-:-:S00]  /*0640*/  NOP ;  /* 0x0000000000007918 */ /* 0x000fc00000000000 */
[----:B------:R-:W-:-:S00]  /*0650*/  NOP ;  /* 0x0000000000007918 */ /* 0x000fc00000000000 */
[----:B------:R-:W-:-:S00]  /*0660*/  NOP ;  /* 0x0000000000007918 */ /* 0x000fc00000000000 */
[----:B------:R-:W-:-:S00]  /*0670*/  NOP ;  /* 0x0000000000007918 */ /* 0x000fc00000000000 */
.L_x_21:


//--------------------- .text._Z9kernelenkPhS_hhhS_ --------------------------
	.section	.text._Z9kernelenkPhS_hhhS_,"ax",@progbits
	.align	128
        .global         _Z9kernelenkPhS_hhhS_
        .type           _Z9kernelenkPhS_hhhS_,@function
        .size           _Z9kernelenkPhS_hhhS_,(.L_x_22 - _Z9kernelenkPhS_hhhS_)
        .other          _Z9kernelenkPhS_hhhS_,@"STO_CUDA_ENTRY STV_DEFAULT"
_Z9kernelenkPhS_hhhS_:
.text._Z9kernelenkPhS_hhhS_:
[----:B------:R-:W-:Y:S01]  /*0000*/  LDC R1, c[0x0][0x37c] ;  /* 0x0000df00ff017b82 */ /* 0x000fe20000000800 */
[----:B------:R-:W0:Y:S07]  /*0010*/  S2R R3, SR_TID.X ;  /* 0x0000000000037919 */ /* 0x000e2e0000002100 */
[----:B------:R-:W0:Y:S01]  /*0020*/  S2UR UR6, SR_CTAID.X ;  /* 0x00000000000679c3 */ /* 0x000e220000002500 */
[----:B------:R-:W1:Y:S01]  /*0030*/  LDCU.128 UR8, c[0x0][0x380] ;  /* 0x00007000ff0877ac */ /* 0x000e620008000c00 */
[----:B------:R-:W2:Y:S06]  /*0040*/  LDCU.64 UR4, c[0x0][0x358] ;  /* 0x00006b00ff0477ac */ /* 0x000eac0008000a00 */
[----:B------:R-:W0:Y:S02]  /*0050*/  LDC R2, c[0x0][0x360] ;  /* 0x0000d800ff027b82 */ /* 0x000e240000000800 */
[----:B0-----:R-:W-:-:S05]  /*0060*/  IMAD R2, R2, UR6, R3 ;  /* 0x0000000602027c24 */ /* 0x001fca000f8e0203 */
[----:B-1----:R-:W-:Y:S02]  /*0070*/  IADD3 R6, P0, PT, R2, UR10, RZ ;  /* 0x0000000a02067c10 */ /* 0x002fe4000ff1e0ff */
[----:B------:R-:W-:-:S04]  /*0080*/  SHF.R.S32.HI R3, RZ, 0x1f, R2 ;  /* 0x0000001fff037819 */ /* 0x000fc80000011402 */
[----:B------:R-:W-:-:S05]  /*0090*/  IADD3.X R7, PT, PT, R3, UR11, RZ, P0, !PT ;  /* 0x0000000b03077c10 */ /* 0x000fca00087fe4ff */
[----:B--2---:R-:W2:Y:S01]  /*00a0*/  LDG.E.U8 R0, desc[UR4][R6.64] ;  /* 0x0000000406007981 */ /* 0x004ea2000c1e1100 */
[----:B------:R-:W-:-:S04]  /*00b0*/  IADD3 R4, P0, PT, R2, UR8, RZ ;  /* 0x0000000802047c10 */ /* 0x000fc8000ff1e0ff */
[----:B------:R-:W-:Y:S01]  /*00c0*/  IADD3.X R5, PT, PT, R3, UR9, RZ, P0, !PT ;  /* 0x0000000903057c10 */ /* 0x000fe200087fe4ff */
[----:B------:R-:W0:Y:S01]  /*00d0*/  LDCU.64 UR8, c[0x0][0x398] ;  /* 0x00007300ff0877ac */ /* 0x000e220008000a00 */
[----:B------:R-:W-:Y:S02]  /*00e0*/  IMAD.SHL.U32 R3, R2, 0x2, RZ ;  /* 0x0000000202037824 */ /* 0x000fe400078e00ff */
[----:B------:R-:W-:Y:S01]  /*00f0*/  IMAD.MOV.U32 R8, RZ, RZ, 0x1 ;  /* 0x00000001ff087424 */ /* 0x000fe200078e00ff */
[----:B------:R-:W1:Y:S01]  /*0100*/  LDCU.U8 UR7, c[0x0][0x391] ;  /* 0x00007220ff0777ac */ /* 0x000e620008000000 */
[----:B------:R-:W-:Y:S01]  /*0110*/  BSSY.RECONVERGENT B1, `(.L_x_5) ;  /* 0x0000040000017945 */ /* 0x000fe20003800200 */
[----:B------:R3:W5:Y:S02]  /*0120*/  LDG.E.U8 R4, desc[UR4][R4.64] ;  /* 0x0000000404047981 */ /* 0x000764000c1e1100 */
[----:B---3--:R-:W-:Y:S02]  /*0130*/  PRMT R5, R8, 0x7610, R5 ;  /* 0x0000761008057816 */ /* 0x008fe40000000005 */
[----:B0-----:R-:W-:-:S04]  /*0140*/  IADD3 R2, P1, PT, R3, UR8, RZ ;  /* 0x0000000803027c10 */ /* 0x001fc8000ff3e0ff */
[----:B------:R-:W-:Y:S02]  /*0150*/  LEA.HI.X.SX32 R3, R3, UR9, 0x1, P1 ;  /* 0x0000000903037c11 */ /* 0x000fe400088f0eff */
[----:B--2---:R-:W-:-:S13]  /*0160*/  ISETP.NE.AND P0, PT, R0, RZ, PT ;  /* 0x000000ff0000720c */ /* 0x004fda0003f05270 */
[----:B-1----:R-:W-:Y:S05]  /*0170*/  @!P0 BRA `(.L_x_6) ;  /* 0x0000000000e48947 */ /* 0x002fea0003800000 */
[----:B------:R-:W0:Y:S01]  /*0180*/  LDCU.U8 UR6, c[0x0][0x390] ;  /* 0x00007200ff0677ac */ /* 0x000e220008000000 */
[----:B------:R-:W-:Y:S01]  /*0190*/  BSSY.RECONVERGENT B0, `(.L_x_7) ;  /* 0x0000036000007945 */ /* 0x000fe20003800200 */
[----:B------:R-:W-:Y:S01]  /*01a0*/  IMAD.MOV.U32 R6, RZ, RZ, 0x1 ;  /* 0x00000001ff067424 */ /* 0x000fe200078e00ff */
[----:B------:R-:W-:Y:S01]  /*01b0*/  PRMT R7, R0, 0x7610, R7 ;  /* 0x0000761000077816 */ /* 0x000fe20000000007 */
[----:B0-----:R-:W-:-:S07]  /*01c0*/  IMAD.U32 R5, RZ, RZ, UR6 ;  /* 0x00000006ff057e24 */ /* 0x001fce000f8e00ff */
.L_x_12:
[----:B------:R-:W-:Y:S01]  /*01d0*/  LOP3.LUT R8, R7, 0x1, RZ, 0xc0, !PT ;  /* 0x0000000107087812 */ /* 0x000fe200078ec0ff */
[----:B------:R-:W-:Y:S03]  /*01e0*/  BSSY.RECONVERGENT B2, `(.L_x_8) ;  /* 0x0000016000027945 */ /* 0x000fe60003800200 */
[----:B------:R-:W-:-:S13]  /*01f0*/  ISETP.NE.U32.AND P0, PT, R8, 0x1, PT ;  /* 0x000000010800780c */ /* 0x000fda0003f05070 */
[----:B------:R-:W-:Y:S05]  /*0200*/  @P0 BRA `(.L_x_9) ;  /* 0x00000000004c0947 */ /* 0x000fea0003800000 */
[----:B------:R-:W0:Y:S01]  /*0210*/  I2F.U32.RP R10, UR7 ;  /* 0x00000007000a7d06 */ /* 0x000e220008209000 */
[----:B------:R-:W-:Y:S01]  /*0220*/  IMAD R11, RZ, RZ, -UR7 ;  /* 0x80000007ff0b7e24 */ /* 0x000fe2000f8e02ff */
[----:B------:R-:W-:Y:S01]  /*0230*/  ISETP.NE.U32.AND P1, PT, RZ, UR7, PT ;  /* 0x00000007ff007c0c */ /* 0x000fe2000bf25070 */
[----:B------:R-:W-:Y:S02]  /*0240*/  IMAD R6, R5, R6, RZ ;  /* 0x0000000605067224 */ /* 0x000fe400078e02ff */
[----:B------:R-:W-:-:S03]  /*0250*/  VIADD R7, R7, 0xffffffff ;  /* 0xffffffff07077836 */ /* 0x000fc60000000000 */
[----:B0-----:R-:W0:Y:S02]  /*0260*/  MUFU.RCP R10, R10 ;  /* 0x0000000a000a7308 */ /* 0x001e240000001000 */
[----:B0-----:R-:W-:-:S06]  /*0270*/  IADD3 R8, PT, PT, R10, 0xffffffe, RZ ;  /* 0x0ffffffe0a087810 */ /* 0x001fcc0007ffe0ff */
        /* <DEDUP_REMOVED lines=12> */
.L_x_9:
[----:B------:R-:W-:Y:S05]  /*0340*/  BSYNC.RECONVERGENT B2 ;  /* 0x0000000000027941 */ /* 0x000fea0003800200 */
.L_x_8:
[----:B------:R-:W-:Y:S01]  /*0350*/  LOP3.LUT R10, R7, 0xff, RZ, 0xc0, !PT ;  /* 0x000000ff070a7812 */ /* 0x000fe200078ec0ff */
[----:B------:R-:W-:Y:S03]  /*0360*/  BSSY.RECONVERGENT B2, `(.L_x_10) ;  /* 0x0000015000027945 */ /* 0x000fe60003800200 */
[----:B------:R-:W-:-:S13]  /*0370*/  ISETP.GE.U32.AND P0, PT, R10, 0x2, PT ;  /* 0x000000020a00780c */ /* 0x000fda0003f06070 */
[----:B------:R-:W-:Y:S05]  /*0380*/  @!P0 BRA `(.L_x_11) ;  /* 0x0000000000488947 */ /* 0x000fea0003800000 */
[----:B------:R-:W0:Y:S01]  /*0390*/  I2F.U32.RP R11, UR7 ;  /* 0x00000007000b7d06 */ /* 0x000e220008209000 */
[----:B------:R-:W-:Y:S01]  /*03a0*/  IADD3 R7, PT, PT, RZ, -UR7, RZ ;  /* 0x80000007ff077c10 */ /* 0x000fe2000fffe0ff */
[----:B------:R-:W-:Y:S01]  /*03b0*/  IMAD.MOV.U32 R8, RZ, RZ, RZ ;  /* 0x000000ffff087224 */ /* 0x000fe200078e00ff */
[----:B------:R-:W-:Y:S01]  /*03c0*/  ISETP.NE.U32.AND P1, PT, RZ, UR7, PT ;  /* 0x00000007ff007c0c */ /* 0x000fe2000bf25070 */
[----:B------:R-:W-:-:S04]  /*03d0*/  IMAD R5, R5, R5, RZ ;  /* 0x0000000505057224 */ /* 0x000fc800078e02ff */
[----:B0-----:R-:W0:Y:S02]  /*03e0*/  MUFU.RCP R11, R11 ;  /* 0x0000000b000b7308 */ /* 0x001e240000001000 */
[----:B0-----:R-:W-:-:S06]  /*03f0*/  VIADD R9, R11, 0xffffffe ;  /* 0x0ffffffe0b097836 */ /* 0x001fcc0000000000 */
[----:B------:R-:W0:Y:S02]  /*0400*/  F2I.FTZ.U32.TRUNC.NTZ R9, R9 ;  /* 0x0000000900097305 */ /* 0x000e24000021f000 */
[----:B0-----:R-:W-:-:S04]  /*0410*/  IMAD R7, R7, R9, RZ ;  /* 0x0000000907077224 */ /* 0x001fc800078e02ff */
[----:B------:R-:W-:-:S06]  /*0420*/  IMAD.HI.U32 R8, R9, R7, R8 ;  /* 0x0000000709087227 */ /* 0x000fcc00078e0008 */
[----:B------:R-:W-:-:S04]  /*0430*/  IMAD.HI.U32 R7, R8, R5, RZ ;  /* 0x0000000508077227 */ /* 0x000fc800078e00ff */
[----:B------:R-:W-:-:S04]  /*0440*/  IMAD.MOV R8, RZ, RZ, -R7 ;  /* 0x000000ffff087224 */ /* 0x000fc800078e0a07 */
[----:B------:R-:W-:-:S05]  /*0450*/  IMAD R5, R8, UR7, R5 ;  /* 0x0000000708057c24 */ /* 0x000fca000f8e0205 */
[----:B------:R-:W-:-:S13]  /*0460*/  ISETP.GE.U32.AND P0, PT, R5, UR7, PT ;  /* 0x0000000705007c0c */ /* 0x000fda000bf06070 */
[----:B------:R-:W-:-:S05]  /*0470*/  @P0 VIADD R5, R5, -UR7 ;  /* 0x8000000705050c36 */ /* 0x000fca0008000000 */
[----:B------:R-:W-:-:S13]  /*0480*/  ISETP.GE.U32.AND P0, PT, R5, UR7, PT ;  /* 0x0000000705007c0c */ /* 0x000fda000bf06070 */
[----:B------:R-:W-:Y:S02]  /*0490*/  @P0 IADD3 R5, PT, PT, R5, -UR7, RZ ;  /* 0x8000000705050c10 */ /* 0x000fe4000fffe0ff */
[----:B------:R-:W-:-:S07]  /*04a0*/  @!P1 LOP3.LUT R5, RZ, UR7, RZ, 0x33, !PT ;  /* 0x00000007ff059c12 */ /* 0x000fce000f8e33ff */
.L_x_11:
[----:B------:R-:W-:Y:S05]  /*04b0*/  BSYNC.RECONVERGENT B2 ;  /* 0x0000000000027941 */ /* 0x000fea0003800200 */
.L_x_10:
[----:B------:R-:W-:Y:S02]  /*04c0*/  ISETP.GT.U32.AND P0, PT, R10, 0x1, PT ;  /* 0x000000010a00780c */ /* 0x000fe40003f04070 */
[----:B------:R-:W-:-:S11]  /*04d0*/  SHF.R.U32.HI R7, RZ, 0x1, R10 ;  /* 0x00000001ff077819 */ /* 0x000fd6000001160a */
[----:B------:R-:W-:Y:S05]  /*04e0*/  @P0 BRA `(.L_x_12) ;  /* 0xfffffffc00380947 */ /* 0x000fea000383ffff */
[----:B------:R-:W-:Y:S05]  /*04f0*/  BSYNC.RECONVERGENT B0 ;  /* 0x0000000000007941 */ /* 0x000fea0003800200 */
.L_x_7:
[----:B------:R-:W-:-:S07]  /*0500*/  PRMT R5, R6, 0x7610, R5 ;  /* 0x0000761006057816 */ /* 0x000fce0000000005 */
.L_x_6:
[----:B------:R-:W-:Y:S05]  /*0510*/  BSYNC.RECONVERGENT B1 ;  /* 0x0000000000017941 */ /* 0x000fea0003800200 */
.L_x_5:
[----:B------:R0:W-:Y:S01]  /*0520*/  STG.E.U8 desc[UR4][R2.64], R5 ;  /* 0x0000000502007986 */ /* 0x0001e2000c101104 */
[----:B------:R-:W-:Y:S01]  /*0530*/  PRMT R6, R0, 0x9910, RZ ;  /* 0x0000991000067816 */ /* 0x000fe200000000ff */
[----:B------:R-:W-:Y:S03]  /*0540*/  BSSY.RECONVERGENT B0, `(.L_x_13) ;  /* 0x0000039000007945 */ /* 0x000fe60003800200 */
[----:B------:R-:W-:Y:S01]  /*0550*/  ISETP.NE.AND P0, PT, R6, RZ, PT ;  /* 0x000000ff0600720c */ /* 0x000fe20003f05270 */
[----:B------:R-:W-:-:S12]  /*0560*/  IMAD.MOV.U32 R6, RZ, RZ, 0x1 ;  /* 0x00000001ff067424 */ /* 0x000fd800078e00ff */
[----:B0-----:R-:W-:Y:S05]  /*0570*/  @!P0 BRA `(.L_x_14) ;  /* 0x0000000000d48947 */ /* 0x001fea0003800000 */
[----:B------:R-:W0:Y:S01]  /*0580*/  LDCU.U8 UR6, c[0x0][0x392] ;  /* 0x00007240ff0677ac */ /* 0x000e220008000000 */
[----:B------:R-:W-:Y:S02]  /*0590*/  IMAD.MOV.U32 R6, RZ, RZ, 0x1 ;  /* 0x00000001ff067424 */ /* 0x000fe400078e00ff */
[----:B0-----:R-:W-:-:S07]  /*05a0*/  IMAD.U32 R5, RZ, RZ, UR6 ;  /* 0x00000006ff057e24 */ /* 0x001fce000f8e00ff */
.L_x_19:
        /* <DEDUP_REMOVED lines=23> */
.L_x_16:
[----:B------:R-:W-:Y:S05]  /*0720*/  BSYNC.RECONVERGENT B1 ;  /* 0x0000000000017941 */ /* 0x000fea0003800200 */
.L_x_15:
[----:B------:R-:W-:Y:S01]  /*0730*/  LOP3.LUT R7, R0, 0xff, RZ, 0xc0, !PT ;  /* 0x000000ff00077812 */ /* 0x000fe200078ec0ff */
[----:B------:R-:W-:Y:S03]  /*0740*/  BSSY.RECONVERGENT B1, `(.L_x_17) ;  /* 0x0000015000017945 */ /* 0x000fe60003800200 */
[----:B------:R-:W-:-:S13]  /*0750*/  ISETP.GE.U32.AND P0, PT, R7, 0x2, PT ;  /* 0x000000020700780c */ /* 0x000fda0003f06070 */
[----:B------:R-:W-:Y:S05]  /*0760*/  @!P0 BRA `(.L_x_18) ;  /* 0x0000000000488947 */ /* 0x000fea0003800000 */
[----:B------:R-:W0:Y:S01]  /*0770*/  I2F.U32.RP R10, UR7 ;  /* 0x00000007000a7d06 */ /* 0x000e220008209000 */
[----:B------:R-:W-:Y:S01]  /*0780*/  IADD3 R11, PT, PT, RZ, -UR7, RZ ;  /* 0x80000007ff0b7c10 */ /* 0x000fe2000fffe0ff */
[----:B------:R-:W-:Y:S01]  /*0790*/  IMAD R5, R5, R5, RZ ;  /* 0x0000000505057224 */ /* 0x000fe200078e02ff */
[----:B------:R-:W-:-:S05]  /*07a0*/  ISETP.NE.U32.AND P1, PT, RZ, UR7, PT ;  /* 0x00000007ff007c0c */ /* 0x000fca000bf25070 */
        /* <DEDUP_REMOVED lines=14> */
.L_x_18:
[----:B------:R-:W-:Y:S05]  /*0890*/  BSYNC.RECONVERGENT B1 ;  /* 0x0000000000017941 */ /* 0x000fea0003800200 */
.L_x_17:
[----:B------:R-:W-:Y:S02]  /*08a0*/  ISETP.GT.U32.AND P0, PT, R7, 0x1, PT ;  /* 0x000000010700780c */ /* 0x000fe40003f04070 */
[----:B------:R-:W-:-:S11]  /*08b0*/  SHF.R.U32.HI R0, RZ, 0x1, R7 ;  /* 0x00000001ff007819 */ /* 0x000fd60000011607 */
[----:B------:R-:W-:Y:S05]  /*08c0*/  @P0 BRA `(.L_x_19) ;  /* 0xfffffffc00380947 */ /* 0x000fea000383ffff */
.L_x_14:
[----:B------:R-:W-:Y:S05]  /*08d0*/  BSYNC.RECONVERGENT B0 ;  /* 0x0000000000007941 */ /* 0x000fea0003800200 */
.L_x_13:
[----:B------:R-:W-:Y:S02]  /*08e0*/  LOP3.LUT R5, R6, 0xff, RZ, 0xc0, !PT ;  /* 0x000000ff06057812 */ /* 0x000fe400078ec0ff */
[----:B------:R-:W-:-:S03]  /*08f0*/  MOV R6, 0x920 ;  /* 0x0000092000067802 */ /* 0x000fc60000000f00 */
[----:B-----5:R-:W-:-:S07]  /*0900*/  IMAD R8, R4, R5, RZ ;  /* 0x0000000504087224 */ /* 0x020fce00078e02ff */
[----:B------:R-:W-:Y:S05]  /*0910*/  CALL.REL.NOINC `($__internal_1_$__cuda_sm20_rem_u16) ;  /* 0x0000000000087944 */ /* 0x000fea0003c00000 */
[----:B------:R-:W-:Y:S01]  /*0920*/  STG.E.U8 desc[UR4][R2.64+0x1], R7 ;  /* 0x0000010702007986 */ /* 0x000fe2000c101104 */
[----:B------:R-:W-:Y:S05]  /*0930*/  EXIT ;  /* 0x000000000000794d */ /* 0x000fea0003800000 */
        .weak           $__internal_1_$__cuda_sm20_rem_u16
        .type           $__internal_1_$__cuda_sm20_rem_u16,@function
        .size           $__internal_1_$__cuda_sm20_rem_u16,(.L_x_22 - $__internal_1_$__cuda_sm20_rem_u16)
$__internal_1_$__cuda_sm20_rem_u16:
[----:B------:R-:W0:Y:S01]  /*0940*/  I2F.U16 R0, UR7 ;  /* 0x0000000700007d06 */ /* 0x000e220008101000 */
[----:B------:R-:W-:Y:S01]  /*0950*/  IMAD.MOV.U32 R4, RZ, RZ, 0x4b800000 ;  /* 0x4b800000ff047424 */ /* 0x000fe200078e00ff */
        /* <DEDUP_REMOVED lines=15> */
[----:B------:R-:W-:Y:S01]  /*0a50*/  IMAD R7, R5, UR7, R8 ;  /* 0x0000000705077c24 */ /* 0x000fe2000f8e0208 */
[----:B------:R-:W-:Y:S01]  /*0a60*/  @!P0 MOV R7, 0xffffffff ;  /* 0xffffffff00078802 */ /* 0x000fe20000000f00 */
[----:B------:R-:W-:-:S04]  /*0a70*/  IMAD.MOV.U32 R5, RZ, RZ, 0x0 ;  /* 0x00000000ff057424 */ /* 0x000fc800078e00ff */
[----:B------:R-:W-:Y:S05]  /*0a80*/  RET.REL.NODEC R4 `(_Z9kernelenkPhS_hhhS_) ;  /* 0xfffffff4045c7950 */ /* 0x000fea0003c3ffff */
.L_x_20:
        /* <DEDUP_REMOVED lines=15> */
.L_x_22:


//--------------------- .nv.shared.reserved.0     --------------------------
	.section	.nv.shared.reserved.0,"aw",@nobits
	.weak		__nv_reservedSMEM_offset_0_alias
	.size		__nv_reservedSMEM_offset_0_alias, 0, 64
	.other		__nv_reservedSMEM_offset_0_alias,@"STO_CUDA_RESERVED_SHARED STV_DEFAULT"
__nv_reservedSMEM_offset_0_alias:
	.zero		0
	.zero		64


//--------------------- .nv.constant0._Z9kerneldekPhhhS_ --------------------------
	.section	.nv.constant0._Z9kerneldekPhhhS_,"a",@progbits
	.sectionflags	@""
	.align	4
.nv.constant0._Z9kerneldekPhhhS_:
	.zero		920


//--------------------- .nv.constant0._Z9kernelenkPhS_hhhS_ --------------------------
	.section	.nv.constant0._Z9kernelenkPhS_hhhS_,"a",@progbits
	.sectionflags	@""
	.align	4
.nv.constant0._Z9kernelenkPhS_hhhS_:
	.zero		928


//--------------------- SYMBOLS --------------------------

	.type		.nv.reservedSmem.offset0,@object
	.size		.nv.reservedSmem.offset0,0x4
